//
// Generated by NVIDIA NVVM Compiler
//
// Compiler Build ID: CL-36424714
// Cuda compilation tools, release 13.0, V13.0.88
// Based on NVVM 20.0.0
//

.version 9.0
.target sm_100
.address_size 64

	// .globl	_Z26matrix_multplication_naivePiS_S_jjj

.visible .entry _Z26matrix_multplication_naivePiS_S_jjj(
	.param .u64 .ptr .align 1 _Z26matrix_multplication_naivePiS_S_jjj_param_0,
	.param .u64 .ptr .align 1 _Z26matrix_multplication_naivePiS_S_jjj_param_1,
	.param .u64 .ptr .align 1 _Z26matrix_multplication_naivePiS_S_jjj_param_2,
	.param .u32 _Z26matrix_multplication_naivePiS_S_jjj_param_3,
	.param .u32 _Z26matrix_multplication_naivePiS_S_jjj_param_4,
	.param .u32 _Z26matrix_multplication_naivePiS_S_jjj_param_5
)
{
	.reg .pred 	%p<13>;
	.reg .b32 	%r<158>;
	.reg .b64 	%rd<69>;

	ld.param.u64 	%rd4, [_Z26matrix_multplication_naivePiS_S_jjj_param_0];
	ld.param.u64 	%rd5, [_Z26matrix_multplication_naivePiS_S_jjj_param_1];
	ld.param.u64 	%rd3, [_Z26matrix_multplication_naivePiS_S_jjj_param_2];
	ld.param.u32 	%r58, [_Z26matrix_multplication_naivePiS_S_jjj_param_3];
	ld.param.u32 	%r56, [_Z26matrix_multplication_naivePiS_S_jjj_param_4];
	ld.param.u32 	%r57, [_Z26matrix_multplication_naivePiS_S_jjj_param_5];
	cvta.to.global.u64 	%rd1, %rd5;
	cvta.to.global.u64 	%rd2, %rd4;
	mov.u32 	%r1, %tid.x;
	mov.u32 	%r59, %ctaid.x;
	mov.u32 	%r60, %ntid.x;
	mul.lo.s32 	%r2, %r59, %r60;
	add.s32 	%r3, %r2, %r1;
	mov.u32 	%r61, %tid.y;
	mov.u32 	%r62, %ctaid.y;
	mov.u32 	%r63, %ntid.y;
	mad.lo.s32 	%r4, %r62, %r63, %r61;
	setp.ge.u32 	%p1, %r4, %r58;
	setp.ge.u32 	%p2, %r3, %r57;
	or.pred  	%p3, %p1, %p2;
	@%p3 bra 	$L__BB0_14;
	setp.eq.s32 	%p4, %r56, 0;
	mov.b32 	%r157, 0;
	@%p4 bra 	$L__BB0_13;
	mul.lo.s32 	%r5, %r56, %r4;
	and.b32  	%r6, %r56, 7;
	setp.lt.u32 	%p5, %r56, 8;
	mov.b32 	%r152, 0;
	mov.u32 	%r157, %r152;
	@%p5 bra 	$L__BB0_5;
	and.b32  	%r152, %r56, -8;
	neg.s32 	%r146, %r152;
	add.s32 	%r68, %r1, %r57;
	add.s32 	%r145, %r68, %r2;
	shl.b32 	%r10, %r57, 3;
	shl.b32 	%r69, %r57, 1;
	add.s32 	%r144, %r3, %r69;
	mad.lo.s32 	%r143, %r57, 3, %r3;
	shl.b32 	%r70, %r57, 2;
	add.s32 	%r142, %r3, %r70;
	mad.lo.s32 	%r141, %r57, 5, %r3;
	mad.lo.s32 	%r140, %r57, 6, %r3;
	mad.lo.s32 	%r139, %r57, 7, %r3;
	add.s32 	%r137, %r5, 3;
	mov.b32 	%r157, 0;
	mov.u32 	%r138, %r3;
$L__BB0_4:
	.pragma "nounroll";
	add.s32 	%r71, %r137, -3;
	mul.wide.u32 	%rd6, %r71, 4;
	add.s64 	%rd7, %rd2, %rd6;
	ld.global.u32 	%r72, [%rd7];
	mul.wide.u32 	%rd8, %r138, 4;
	add.s64 	%rd9, %rd1, %rd8;
	ld.global.u32 	%r73, [%rd9];
	mad.lo.s32 	%r74, %r73, %r72, %r157;
	add.s32 	%r75, %r137, -2;
	mul.wide.u32 	%rd10, %r75, 4;
	add.s64 	%rd11, %rd2, %rd10;
	ld.global.u32 	%r76, [%rd11];
	mul.wide.u32 	%rd12, %r145, 4;
	add.s64 	%rd13, %rd1, %rd12;
	ld.global.u32 	%r77, [%rd13];
	mad.lo.s32 	%r78, %r77, %r76, %r74;
	add.s32 	%r79, %r137, -1;
	mul.wide.u32 	%rd14, %r79, 4;
	add.s64 	%rd15, %rd2, %rd14;
	ld.global.u32 	%r80, [%rd15];
	mul.wide.u32 	%rd16, %r144, 4;
	add.s64 	%rd17, %rd1, %rd16;
	ld.global.u32 	%r81, [%rd17];
	mad.lo.s32 	%r82, %r81, %r80, %r78;
	add.s32 	%r83, %r137, 4;
	mul.wide.u32 	%rd18, %r137, 4;
	add.s64 	%rd19, %rd2, %rd18;
	ld.global.u32 	%r84, [%rd19];
	mul.wide.u32 	%rd20, %r143, 4;
	add.s64 	%rd21, %rd1, %rd20;
	ld.global.u32 	%r85, [%rd21];
	mad.lo.s32 	%r86, %r85, %r84, %r82;
	add.s32 	%r87, %r137, 1;
	mul.wide.u32 	%rd22, %r87, 4;
	add.s64 	%rd23, %rd2, %rd22;
	ld.global.u32 	%r88, [%rd23];
	mul.wide.u32 	%rd24, %r142, 4;
	add.s64 	%rd25, %rd1, %rd24;
	ld.global.u32 	%r89, [%rd25];
	mad.lo.s32 	%r90, %r89, %r88, %r86;
	add.s32 	%r91, %r137, 2;
	mul.wide.u32 	%rd26, %r91, 4;
	add.s64 	%rd27, %rd2, %rd26;
	ld.global.u32 	%r92, [%rd27];
	mul.wide.u32 	%rd28, %r141, 4;
	add.s64 	%rd29, %rd1, %rd28;
	ld.global.u32 	%r93, [%rd29];
	mad.lo.s32 	%r94, %r93, %r92, %r90;
	add.s32 	%r95, %r137, 3;
	mul.wide.u32 	%rd30, %r95, 4;
	add.s64 	%rd31, %rd2, %rd30;
	ld.global.u32 	%r96, [%rd31];
	mul.wide.u32 	%rd32, %r140, 4;
	add.s64 	%rd33, %rd1, %rd32;
	ld.global.u32 	%r97, [%rd33];
	mad.lo.s32 	%r98, %r97, %r96, %r94;
	mul.wide.u32 	%rd34, %r83, 4;
	add.s64 	%rd35, %rd2, %rd34;
	ld.global.u32 	%r99, [%rd35];
	mul.wide.u32 	%rd36, %r139, 4;
	add.s64 	%rd37, %rd1, %rd36;
	ld.global.u32 	%r100, [%rd37];
	mad.lo.s32 	%r157, %r100, %r99, %r98;
	add.s32 	%r146, %r146, 8;
	add.s32 	%r145, %r145, %r10;
	add.s32 	%r144, %r144, %r10;
	add.s32 	%r143, %r143, %r10;
	add.s32 	%r142, %r142, %r10;
	add.s32 	%r141, %r141, %r10;
	add.s32 	%r140, %r140, %r10;
	add.s32 	%r139, %r139, %r10;
	add.s32 	%r138, %r138, %r10;
	add.s32 	%r137, %r137, 8;
	setp.ne.s32 	%p6, %r146, 0;
	@%p6 bra 	$L__BB0_4;
$L__BB0_5:
	setp.eq.s32 	%p7, %r6, 0;
	@%p7 bra 	$L__BB0_13;
	and.b32  	%r43, %r56, 3;
	setp.lt.u32 	%p8, %r6, 4;
	@%p8 bra 	$L__BB0_8;
	add.s32 	%r102, %r152, %r5;
	mul.wide.u32 	%rd38, %r102, 4;
	add.s64 	%rd39, %rd2, %rd38;
	ld.global.u32 	%r103, [%rd39];
	mad.lo.s32 	%r104, %r152, %r57, %r3;
	mul.wide.u32 	%rd40, %r104, 4;
	add.s64 	%rd41, %rd1, %rd40;
	ld.global.u32 	%r105, [%rd41];
	mad.lo.s32 	%r106, %r105, %r103, %r157;
	add.s32 	%r107, %r102, 1;
	mul.wide.u32 	%rd42, %r107, 4;
	add.s64 	%rd43, %rd2, %rd42;
	ld.global.u32 	%r108, [%rd43];
	add.s32 	%r109, %r104, %r57;
	mul.wide.u32 	%rd44, %r109, 4;
	add.s64 	%rd45, %rd1, %rd44;
	ld.global.u32 	%r110, [%rd45];
	mad.lo.s32 	%r111, %r110, %r108, %r106;
	add.s32 	%r112, %r102, 2;
	mul.wide.u32 	%rd46, %r112, 4;
	add.s64 	%rd47, %rd2, %rd46;
	ld.global.u32 	%r113, [%rd47];
	add.s32 	%r114, %r109, %r57;
	mul.wide.u32 	%rd48, %r114, 4;
	add.s64 	%rd49, %rd1, %rd48;
	ld.global.u32 	%r115, [%rd49];
	mad.lo.s32 	%r116, %r115, %r113, %r111;
	add.s32 	%r117, %r102, 3;
	mul.wide.u32 	%rd50, %r117, 4;
	add.s64 	%rd51, %rd2, %rd50;
	ld.global.u32 	%r118, [%rd51];
	add.s32 	%r119, %r114, %r57;
	mul.wide.u32 	%rd52, %r119, 4;
	add.s64 	%rd53, %rd1, %rd52;
	ld.global.u32 	%r120, [%rd53];
	mad.lo.s32 	%r157, %r120, %r118, %r116;
	add.s32 	%r152, %r152, 4;
$L__BB0_8:
	setp.eq.s32 	%p9, %r43, 0;
	@%p9 bra 	$L__BB0_13;
	setp.eq.s32 	%p10, %r43, 1;
	@%p10 bra 	$L__BB0_11;
	add.s32 	%r122, %r152, %r5;
	mul.wide.u32 	%rd54, %r122, 4;
	add.s64 	%rd55, %rd2, %rd54;
	ld.global.u32 	%r123, [%rd55];
	mad.lo.s32 	%r124, %r152, %r57, %r3;
	mul.wide.u32 	%rd56, %r124, 4;
	add.s64 	%rd57, %rd1, %rd56;
	ld.global.u32 	%r125, [%rd57];
	mad.lo.s32 	%r126, %r125, %r123, %r157;
	add.s32 	%r127, %r122, 1;
	mul.wide.u32 	%rd58, %r127, 4;
	add.s64 	%rd59, %rd2, %rd58;
	ld.global.u32 	%r128, [%rd59];
	add.s32 	%r129, %r124, %r57;
	mul.wide.u32 	%rd60, %r129, 4;
	add.s64 	%rd61, %rd1, %rd60;
	ld.global.u32 	%r130, [%rd61];
	mad.lo.s32 	%r157, %r130, %r128, %r126;
	add.s32 	%r152, %r152, 2;
$L__BB0_11:
	and.b32  	%r131, %r56, 1;
	setp.eq.b32 	%p11, %r131, 1;
	not.pred 	%p12, %p11;
	@%p12 bra 	$L__BB0_13;
	add.s32 	%r132, %r152, %r5;
	mul.wide.u32 	%rd62, %r132, 4;
	add.s64 	%rd63, %rd2, %rd62;
	ld.global.u32 	%r133, [%rd63];
	mad.lo.s32 	%r134, %r152, %r57, %r3;
	mul.wide.u32 	%rd64, %r134, 4;
	add.s64 	%rd65, %rd1, %rd64;
	ld.global.u32 	%r135, [%rd65];
	mad.lo.s32 	%r157, %r135, %r133, %r157;
$L__BB0_13:
	mad.lo.s32 	%r136, %r57, %r4, %r3;
	cvta.to.global.u64 	%rd66, %rd3;
	mul.wide.u32 	%rd67, %r136, 4;
	add.s64 	%rd68, %rd66, %rd67;
	st.global.u32 	[%rd68], %r157;
$L__BB0_14:
	ret;

}


// ===== COMPILED SASS (sm_100) =====

	.target	sm_100

	.elftype	@"ET_EXEC"


//--------------------- .note.nv.tkinfo           --------------------------
	.section	.note.nv.tkinfo,"",@"SHT_NOTE"
	.sectionflags	@"SHF_NOTE_NV_TKINFO"
	.tkinfo
        /*0018*/ 	.word	0x00000002
        /*0030*/ 	.string	""
        /*0030*/ 	.string	"ptxas"
        /*0030*/ 	.string	"Cuda compilation tools, release 13.0, V13.0.88"
        /*0030*/ 	.string	"Build cuda_13.0.r13.0/compiler.36424714_0"
        /*0030*/ 	.string	"-arch sm_100 -m 64 "



//--------------------- .note.nv.cuinfo           --------------------------
	.section	.note.nv.cuinfo,"",@"SHT_NOTE"
	.sectionflags	@"SHF_NOTE_NV_CUINFO"
        /*0018*/ 	.short	0x0002
        /*001a*/ 	.short	0x0064
        /*001c*/ 	.short	0x0082
	.zero		2


//--------------------- .nv.info                  --------------------------
	.section	.nv.info,"",@"SHT_CUDA_INFO"
	.align	4


	//----- nvinfo : EIATTR_REGCOUNT
	.align		4
        /*0000*/ 	.byte	0x04, 0x2f
        /*0002*/ 	.short	(.L_1 - .L_0)
	.align		4
.L_0:
        /*0004*/ 	.word	index@(_Z26matrix_multplication_naivePiS_S_jjj)
        /*0008*/ 	.word	0x00000020


	//----- nvinfo : EIATTR_FRAME_SIZE
	.align		4
.L_1:
        /*000c*/ 	.byte	0x04, 0x11
        /*000e*/ 	.short	(.L_3 - .L_2)
	.align		4
.L_2:
        /*0010*/ 	.word	index@(_Z26matrix_multplication_naivePiS_S_jjj)
        /*0014*/ 	.word	0x00000000


	//----- nvinfo : EIATTR_MIN_STACK_SIZE
	.align		4
.L_3:
        /*0018*/ 	.byte	0x04, 0x12
        /*001a*/ 	.short	(.L_5 - .L_4)
	.align		4
.L_4:
        /*001c*/ 	.word	index@(_Z26matrix_multplication_naivePiS_S_jjj)
        /*0020*/ 	.word	0x00000000
.L_5:


//--------------------- .nv.compat                --------------------------
	.section	.nv.compat,"",@"SHT_CUDA_COMPAT_INFO"
	.align	4
        /*0000*/ 	.byte	0x02, 0x09, 0x00, 0x00, 0x02, 0x02, 0x01, 0x00, 0x02, 0x05, 0x05, 0x00, 0x03, 0x07, 0x01, 0x01
        /*0010*/ 	.byte	0x02, 0x03, 0x00, 0x00, 0x02, 0x06, 0x01, 0x00, 0x04, 0x0b, 0x08, 0x00, 0x09, 0x00, 0x00, 0x00
        /*0020*/ 	.byte	0x00, 0x00, 0x00, 0x00


//--------------------- .nv.info._Z26matrix_multplication_naivePiS_S_jjj --------------------------
	.section	.nv.info._Z26matrix_multplication_naivePiS_S_jjj,"",@"SHT_CUDA_INFO"
	.sectionflags	@""
	.align	4


	//----- nvinfo : EIATTR_CUDA_API_VERSION
	.align		4
        /*0000*/ 	.byte	0x04, 0x37
        /*0002*/ 	.short	(.L_7 - .L_6)
.L_6:
        /*0004*/ 	.word	0x00000082


	//----- nvinfo : EIATTR_KPARAM_INFO
	.align		4
.L_7:
        /*0008*/ 	.byte	0x04, 0x17
        /*000a*/ 	.short	(.L_9 - .L_8)
.L_8:
        /*000c*/ 	.word	0x00000000
        /*0010*/ 	.short	0x0005
        /*0012*/ 	.short	0x0020
        /*0014*/ 	.byte	0x00, 0xf0, 0x11, 0x00


	//----- nvinfo : EIATTR_KPARAM_INFO
	.align		4
.L_9:
        /*0018*/ 	.byte	0x04, 0x17
        /*001a*/ 	.short	(.L_11 - .L_10)
.L_10:
        /*001c*/ 	.word	0x00000000
        /*0020*/ 	.short	0x0004
        /*0022*/ 	.short	0x001c
        /*0024*/ 	.byte	0x00, 0xf0, 0x11, 0x00


	//----- nvinfo : EIATTR_KPARAM_INFO
	.align		4
.L_11:
        /*0028*/ 	.byte	0x04, 0x17
        /*002a*/ 	.short	(.L_13 - .L_12)
.L_12:
        /*002c*/ 	.word	0x00000000
        /*0030*/ 	.short	0x0003
        /*0032*/ 	.short	0x0018
        /*0034*/ 	.byte	0x00, 0xf0, 0x11, 0x00


	//----- nvinfo : EIATTR_KPARAM_INFO
	.align		4
.L_13:
        /*0038*/ 	.byte	0x04, 0x17
        /*003a*/ 	.short	(.L_15 - .L_14)
.L_14:
        /*003c*/ 	.word	0x00000000
        /*0040*/ 	.short	0x0002
        /*0042*/ 	.short	0x0010
        /*0044*/ 	.byte	0x00, 0xf5, 0x21, 0x00


	//----- nvinfo : EIATTR_KPARAM_INFO
	.align		4
.L_15:
        /*0048*/ 	.byte	0x04, 0x17
        /*004a*/ 	.short	(.L_17 - .L_16)
.L_16:
        /*004c*/ 	.word	0x00000000
        /*0050*/ 	.short	0x0001
        /*0052*/ 	.short	0x0008
        /*0054*/ 	.byte	0x00, 0xf5, 0x21, 0x00


	//----- nvinfo : EIATTR_KPARAM_INFO
	.align		4
.L_17:
        /*0058*/ 	.byte	0x04, 0x17
        /*005a*/ 	.short	(.L_19 - .L_18)
.L_18:
        /*005c*/ 	.word	0x00000000
        /*0060*/ 	.short	0x0000
        /*0062*/ 	.short	0x0000
        /*0064*/ 	.byte	0x00, 0xf5, 0x21, 0x00


	//----- nvinfo : EIATTR_SPARSE_MMA_MASK
	.align		4
.L_19:
        /*0068*/ 	.byte	0x03, 0x50
        /*006a*/ 	.short	0x0000


	//----- nvinfo : EIATTR_MAXREG_COUNT
	.align		4
        /*006c*/ 	.byte	0x03, 0x1b
        /*006e*/ 	.short	0x00ff


	//----- nvinfo : EIATTR_MERCURY_ISA_VERSION
	.align		4
        /*0070*/ 	.byte	0x03, 0x5f
        /*0072*/ 	.short	0x0101


	//----- nvinfo : EIATTR_VRC_CTA_INIT_COUNT
	.align		4
        /*0074*/ 	.byte	0x02, 0x4a
	.zero		1
	.zero		1


	//----- nvinfo : EIATTR_EXIT_INSTR_OFFSETS
	.align		4
        /*0078*/ 	.byte	0x04, 0x1c
        /*007a*/ 	.short	(.L_21 - .L_20)


	//   ....[0]....
.L_20:
        /*007c*/ 	.word	0x000000e0


	//   ....[1]....
        /*0080*/ 	.word	0x00000a90


	//----- nvinfo : EIATTR_CBANK_PARAM_SIZE
	.align		4
.L_21:
        /*0084*/ 	.byte	0x03, 0x19
        /*0086*/ 	.short	0x0024


	//----- nvinfo : EIATTR_PARAM_CBANK
	.align		4
        /*0088*/ 	.byte	0x04, 0x0a
        /*008a*/ 	.short	(.L_23 - .L_22)
	.align		4
.L_22:
        /*008c*/ 	.word	index@(.nv.constant0._Z26matrix_multplication_naivePiS_S_jjj)
        /*0090*/ 	.short	0x0380
        /*0092*/ 	.short	0x0024


	//----- nvinfo : EIATTR_SW_WAR
	.align		4
.L_23:
        /*0094*/ 	.byte	0x04, 0x36
        /*0096*/ 	.short	(.L_25 - .L_24)
.L_24:
        /*0098*/ 	.word	0x00000008
.L_25:


//--------------------- .nv.callgraph             --------------------------
	.section	.nv.callgraph,"",@"SHT_CUDA_CALLGRAPH"
	.align	4
	.sectionentsize	8
	.align		4
        /*0000*/ 	.word	0x00000000
	.align		4
        /*0004*/ 	.word	0xffffffff
	.align		4
        /*0008*/ 	.word	0x00000000
	.align		4
        /*000c*/ 	.word	0xfffffffe
	.align		4
        /*0010*/ 	.word	0x00000000
	.align		4
        /*0014*/ 	.word	0xfffffffd
	.align		4
        /*0018*/ 	.word	0x00000000
	.align		4
        /*001c*/ 	.word	0xfffffffc


//--------------------- .text._Z26matrix_multplication_naivePiS_S_jjj --------------------------
	.section	.text._Z26matrix_multplication_naivePiS_S_jjj,"ax",@progbits
	.align	128
        .global         _Z26matrix_multplication_naivePiS_S_jjj
        .type           _Z26matrix_multplication_naivePiS_S_jjj,@function
        .size           _Z26matrix_multplication_naivePiS_S_jjj,(.L_x_5 - _Z26matrix_multplication_naivePiS_S_jjj)
        .other          _Z26matrix_multplication_naivePiS_S_jjj,@"STO_CUDA_ENTRY STV_DEFAULT"
_Z26matrix_multplication_naivePiS_S_jjj:
.text._Z26matrix_multplication_naivePiS_S_jjj:
[----:B------:R-:W-:Y:S01]  /*0000*/  LDC R1, c[0x0][0x37c] ;  /* 0x0000df00ff017b82 */ /* 0x000fe20000000800 */
[----:B------:R-:W0:Y:S07]  /*0010*/  S2R R7, SR_TID.X ;  /* 0x0000000000077919 */ /* 0x000e2e0000002100 */
[----:B------:R-:W1:Y:S01]  /*0020*/  S2UR UR4, SR_CTAID.X ;  /* 0x00000000000479c3 */ /* 0x000e620000002500 */
[----:B------:R-:W1:Y:S01]  /*0030*/  LDCU UR5, c[0x0][0x360] ;  /* 0x00006c00ff0577ac */ /* 0x000e620008000800 */
[----:B------:R-:W2:Y:S01]  /*0040*/  S2R R2, SR_TID.Y ;  /* 0x0000000000027919 */ /* 0x000ea20000002200 */
[----:B------:R-:W3:Y:S05]  /*0050*/  LDCU UR7, c[0x0][0x398] ;  /* 0x00007300ff0777ac */ /* 0x000eea0008000800 */
[----:B------:R-:W2:Y:S08]  /*0060*/  S2UR UR6, SR_CTAID.Y ;  /* 0x00000000000679c3 */ /* 0x000eb00000002600 */
[----:B------:R-:W2:Y:S08]  /*0070*/  LDC R5, c[0x0][0x364] ;  /* 0x0000d900ff057b82 */ /* 0x000eb00000000800 */
[----:B------:R-:W4:Y:S01]  /*0080*/  LDC R0, c[0x0][0x3a0] ;  /* 0x0000e800ff007b82 */ /* 0x000f220000000800 */
[----:B-1----:R-:W-:-:S06]  /*0090*/  UIMAD UR4, UR4, UR5, URZ ;  /* 0x00000005040472a4 */ /* 0x002fcc000f8e02ff */
[----:B0-----:R-:W-:Y:S01]  /*00a0*/  IADD3 R3, PT, PT, R7, UR4, RZ ;  /* 0x0000000407037c10 */ /* 0x001fe2000fffe0ff */
[----:B--2---:R-:W-:-:S03]  /*00b0*/  IMAD R2, R5, UR6, R2 ;  /* 0x0000000605027c24 */ /* 0x004fc6000f8e0202 */
[----:B----4-:R-:W-:-:S04]  /*00c0*/  ISETP.GE.U32.AND P0, PT, R3, R0, PT ;  /* 0x000000000300720c */ /* 0x010fc80003f06070 */
[----:B---3--:R-:W-:-:S13]  /*00d0*/  ISETP.GE.U32.OR P0, PT, R2, UR7, P0 ;  /* 0x0000000702007c0c */ /* 0x008fda0008706470 */
[----:B------:R-:W-:Y:S05]  /*00e0*/  @P0 EXIT ;  /* 0x000000000000094d */ /* 0x000fea0003800000 */
[----:B------:R-:W0:Y:S01]  /*00f0*/  LDC R5, c[0x0][0x39c] ;  /* 0x0000e700ff057b82 */ /* 0x000e220000000800 */
[----:B------:R-:W1:Y:S01]  /*0100*/  LDCU.64 UR6, c[0x0][0x358] ;  /* 0x00006b00ff0677ac */ /* 0x000e620008000a00 */
[----:B------:R-:W-:Y:S01]  /*0110*/  HFMA2 R12, -RZ, RZ, 0, 0 ;  /* 0x00000000ff0c7431 */ /* 0x000fe200000001ff */
[----:B0-----:R-:W-:-:S13]  /*0120*/  ISETP.NE.AND P0, PT, R5, RZ, PT ;  /* 0x000000ff0500720c */ /* 0x001fda0003f05270 */
[----:B-1----:R-:W-:Y:S05]  /*0130*/  @!P0 BRA `(.L_x_0) ;  /* 0x0000000800448947 */ /* 0x002fea0003800000 */
[C---:B------:R-:W-:Y:S02]  /*0140*/  ISETP.GE.U32.AND P1, PT, R5.reuse, 0x8, PT ;  /* 0x000000080500780c */ /* 0x040fe40003f26070 */
[----:B------:R-:W-:Y:S02]  /*0150*/  LOP3.LUT R4, R5, 0x7, RZ, 0xc0, !PT ;  /* 0x0000000705047812 */ /* 0x000fe400078ec0ff */
[----:B------:R-:W-:Y:S02]  /*0160*/  MOV R6, RZ ;  /* 0x000000ff00067202 */ /* 0x000fe40000000f00 */
[----:B------:R-:W-:Y:S02]  /*0170*/  ISETP.NE.AND P0, PT, R4, RZ, PT ;  /* 0x000000ff0400720c */ /* 0x000fe40003f05270 */
[----:B------:R-:W-:-:S05]  /*0180*/  MOV R12, RZ ;  /* 0x000000ff000c7202 */ /* 0x000fca0000000f00 */
[----:B------:R-:W-:Y:S06]  /*0190*/  @!P1 BRA `(.L_x_1) ;  /* 0x0000000400249947 */ /* 0x000fec0003800000 */
[----:B------:R-:W-:Y:S01]  /*01a0*/  LOP3.LUT R6, R5, 0xfffffff8, RZ, 0xc0, !PT ;  /* 0xfffffff805067812 */ /* 0x000fe200078ec0ff */
[C---:B------:R-:W-:Y:S01]  /*01b0*/  IMAD R11, R0.reuse, 0x3, R3 ;  /* 0x00000003000b7824 */ /* 0x040fe200078e0203 */
[C---:B------:R-:W-:Y:S01]  /*01c0*/  IADD3 R7, PT, PT, R0.reuse, UR4, R7 ;  /* 0x0000000400077c10 */ /* 0x040fe2000fffe007 */
[C-C-:B------:R-:W-:Y:S01]  /*01d0*/  IMAD R15, R0.reuse, 0x5, R3.reuse ;  /* 0x00000005000f7824 */ /* 0x140fe200078e0203 */
[CC--:B------:R-:W-:Y:S01]  /*01e0*/  LEA R9, R0.reuse, R3.reuse, 0x1 ;  /* 0x0000000300097211 */ /* 0x0c0fe200078e08ff */
[C-C-:B------:R-:W-:Y:S01]  /*01f0*/  IMAD R25, R0.reuse, 0x6, R3.reuse ;  /* 0x0000000600197824 */ /* 0x140fe200078e0203 */
[C---:B------:R-:W-:Y:S01]  /*0200*/  LEA R13, R0.reuse, R3, 0x2 ;  /* 0x00000003000d7211 */ /* 0x040fe200078e10ff */
[----:B------:R-:W-:Y:S01]  /*0210*/  IMAD R27, R0, 0x7, R3 ;  /* 0x00000007001b7824 */ /* 0x000fe200078e0203 */
[----:B------:R-:W-:Y:S01]  /*0220*/  MOV R12, RZ ;  /* 0x000000ff000c7202 */ /* 0x000fe20000000f00 */
[----:B------:R-:W-:Y:S01]  /*0230*/  IMAD R8, R2, R5, 0x3 ;  /* 0x0000000302087424 */ /* 0x000fe200078e0205 */
[----:B------:R-:W-:-:S02]  /*0240*/  MOV R29, R3 ;  /* 0x00000003001d7202 */ /* 0x000fc40000000f00 */
[----:B------:R-:W-:-:S07]  /*0250*/  IADD3 R10, PT, PT, -R6, RZ, RZ ;  /* 0x000000ff060a7210 */ /* 0x000fce0007ffe1ff */
.L_x_2:
[----:B------:R-:W0:Y:S01]  /*0260*/  LDC.64 R20, c[0x0][0x380] ;  /* 0x0000e000ff147b82 */ /* 0x000e220000000a00 */
[----:B------:R-:W-:-:S07]  /*0270*/  IADD3 R23, PT, PT, R8, -0x3, RZ ;  /* 0xfffffffd08177810 */ /* 0x000fce0007ffe0ff */
[----:B------:R-:W1:Y:S01]  /*0280*/  LDC.64 R16, c[0x0][0x388] ;  /* 0x0000e200ff107b82 */ /* 0x000e620000000a00 */
[----:B0-----:R-:W-:-:S06]  /*0290*/  IMAD.WIDE.U32 R22, R23, 0x4, R20 ;  /* 0x0000000417167825 */ /* 0x001fcc00078e0014 */
[----:B------:R-:W2:Y:S01]  /*02a0*/  LDG.E R23, desc[UR6][R22.64] ;  /* 0x0000000616177981 */ /* 0x000ea2000c1e1900 */
[----:B-1----:R-:W-:-:S06]  /*02b0*/  IMAD.WIDE.U32 R18, R29, 0x4, R16 ;  /* 0x000000041d127825 */ /* 0x002fcc00078e0010 */
[----:B------:R-:W2:Y:S01]  /*02c0*/  LDG.E R18, desc[UR6][R18.64] ;  /* 0x0000000612127981 */ /* 0x000ea2000c1e1900 */
[C---:B------:R-:W-:Y:S02]  /*02d0*/  IADD3 R14, PT, PT, R8.reuse, -0x2, RZ ;  /* 0xfffffffe080e7810 */ /* 0x040fe40007ffe0ff */
[----:B------:R-:W-:Y:S01]  /*02e0*/  IADD3 R24, PT, PT, R8, -0x1, RZ ;  /* 0xffffffff08187810 */ /* 0x000fe20007ffe0ff */
[----:B--2---:R-:W-:Y:S02]  /*02f0*/  IMAD R12, R23, R18, R12 ;  /* 0x00000012170c7224 */ /* 0x004fe400078e020c */
[----:B------:R-:W-:-:S04]  /*0300*/  IMAD.WIDE.U32 R18, R14, 0x4, R20 ;  /* 0x000000040e127825 */ /* 0x000fc800078e0014 */
[----:B------:R-:W-:Y:S01]  /*0310*/  IMAD.WIDE.U32 R22, R7, 0x4, R16 ;  /* 0x0000000407167825 */ /* 0x000fe200078e0010 */
[----:B------:R0:W2:Y:S04]  /*0320*/  LDG.E R14, desc[UR6][R18.64] ;  /* 0x00000006120e7981 */ /* 0x0000a8000c1e1900 */
[----:B------:R1:W2:Y:S01]  /*0330*/  LDG.E R26, desc[UR6][R22.64] ;  /* 0x00000006161a7981 */ /* 0x0002a2000c1e1900 */
[----:B0-----:R-:W-:-:S04]  /*0340*/  IMAD.WIDE.U32 R18, R24, 0x4, R20 ;  /* 0x0000000418127825 */ /* 0x001fc800078e0014 */
[----:B-1----:R-:W-:Y:S01]  /*0350*/  IMAD.WIDE.U32 R22, R9, 0x4, R16 ;  /* 0x0000000409167825 */ /* 0x002fe200078e0010 */
[----:B------:R0:W3:Y:S04]  /*0360*/  LDG.E R24, desc[UR6][R18.64] ;  /* 0x0000000612187981 */ /* 0x0000e8000c1e1900 */
[----:B------:R1:W3:Y:S01]  /*0370*/  LDG.E R28, desc[UR6][R22.64] ;  /* 0x00000006161c7981 */ /* 0x0002e2000c1e1900 */
[----:B0-----:R-:W-:-:S04]  /*0380*/  IMAD.WIDE.U32 R18, R8, 0x4, R20 ;  /* 0x0000000408127825 */ /* 0x001fc800078e0014 */
[----:B-1----:R-:W-:-:S04]  /*0390*/  IMAD.WIDE.U32 R22, R11, 0x4, R16 ;  /* 0x000000040b167825 */ /* 0x002fc800078e0010 */
[----:B--2---:R-:W-:Y:S02]  /*03a0*/  IMAD R12, R14, R26, R12 ;  /* 0x0000001a0e0c7224 */ /* 0x004fe400078e020c */
[----:B------:R-:W2:Y:S04]  /*03b0*/  LDG.E R14, desc[UR6][R18.64] ;  /* 0x00000006120e7981 */ /* 0x000ea8000c1e1900 */
[----:B------:R0:W2:Y:S01]  /*03c0*/  LDG.E R26, desc[UR6][R22.64] ;  /* 0x00000006161a7981 */ /* 0x0000a2000c1e1900 */
[----:B---3--:R-:W-:Y:S01]  /*03d0*/  IMAD R12, R24, R28, R12 ;  /* 0x0000001c180c7224 */ /* 0x008fe200078e020c */
[----:B------:R-:W-:Y:S01]  /*03e0*/  IADD3 R24, PT, PT, R8, 0x1, RZ ;  /* 0x0000000108187810 */ /* 0x000fe20007ffe0ff */
[----:B0-----:R-:W-:-:S04]  /*03f0*/  IMAD.WIDE.U32 R22, R13, 0x4, R16 ;  /* 0x000000040d167825 */ /* 0x001fc800078e0010 */
[----:B------:R-:W-:Y:S01]  /*0400*/  IMAD.WIDE.U32 R18, R24, 0x4, R20 ;  /* 0x0000000418127825 */ /* 0x000fe200078e0014 */
[----:B------:R-:W3:Y:S04]  /*0410*/  LDG.E R28, desc[UR6][R22.64] ;  /* 0x00000006161c7981 */ /* 0x000ee8000c1e1900 */
[----:B------:R0:W3:Y:S01]  /*0420*/  LDG.E R24, desc[UR6][R18.64] ;  /* 0x0000000612187981 */ /* 0x0000e2000c1e1900 */
[----:B--2---:R-:W-:Y:S01]  /*0430*/  IMAD R12, R14, R26, R12 ;  /* 0x0000001a0e0c7224 */ /* 0x004fe200078e020c */
[C---:B------:R-:W-:Y:S02]  /*0440*/  IADD3 R26, PT, PT, R8.reuse, 0x3, RZ ;  /* 0x00000003081a7810 */ /* 0x040fe40007ffe0ff */
[----:B------:R-:W-:-:S03]  /*0450*/  IADD3 R14, PT, PT, R8, 0x2, RZ ;  /* 0x00000002080e7810 */ /* 0x000fc60007ffe0ff */
[----:B0-----:R-:W-:Y:S01]  /*0460*/  IMAD.WIDE.U32 R18, R26, 0x4, R20 ;  /* 0x000000041a127825 */ /* 0x001fe200078e0014 */
[----:B------:R-:W-:-:S03]  /*0470*/  IADD3 R26, PT, PT, R8, 0x4, RZ ;  /* 0x00000004081a7810 */ /* 0x000fc60007ffe0ff */
[--C-:B------:R-:W-:Y:S02]  /*0480*/  IMAD.WIDE.U32 R22, R14, 0x4, R20.reuse ;  /* 0x000000040e167825 */ /* 0x100fe400078e0014 */
[----:B------:R0:W2:Y:S02]  /*0490*/  LDG.E R14, desc[UR6][R18.64] ;  /* 0x00000006120e7981 */ /* 0x0000a4000c1e1900 */
[----:B------:R-:W-:-:S04]  /*04a0*/  IMAD.WIDE.U32 R20, R26, 0x4, R20 ;  /* 0x000000041a147825 */ /* 0x000fc800078e0014 */
[----:B---3--:R-:W-:Y:S02]  /*04b0*/  IMAD R12, R24, R28, R12 ;  /* 0x0000001c180c7224 */ /* 0x008fe400078e020c */
[----:B------:R-:W3:Y:S01]  /*04c0*/  LDG.E R21, desc[UR6][R20.64] ;  /* 0x0000000614157981 */ /* 0x000ee2000c1e1900 */
[----:B0-----:R-:W-:-:S03]  /*04d0*/  IMAD.WIDE.U32 R18, R15, 0x4, R16 ;  /* 0x000000040f127825 */ /* 0x001fc600078e0010 */
[----:B------:R0:W4:Y:S04]  /*04e0*/  LDG.E R24, desc[UR6][R22.64] ;  /* 0x0000000616187981 */ /* 0x000128000c1e1900 */
[----:B------:R-:W4:Y:S01]  /*04f0*/  LDG.E R26, desc[UR6][R18.64] ;  /* 0x00000006121a7981 */ /* 0x000f22000c1e1900 */
[----:B0-----:R-:W-:-:S04]  /*0500*/  IMAD.WIDE.U32 R22, R25, 0x4, R16 ;  /* 0x0000000419167825 */ /* 0x001fc800078e0010 */
[----:B------:R-:W-:Y:S01]  /*0510*/  IMAD.WIDE.U32 R16, R27, 0x4, R16 ;  /* 0x000000041b107825 */ /* 0x000fe200078e0010 */
[----:B------:R-:W2:Y:S05]  /*0520*/  LDG.E R28, desc[UR6][R22.64] ;  /* 0x00000006161c7981 */ /* 0x000eaa000c1e1900 */
[----:B------:R-:W3:Y:S01]  /*0530*/  LDG.E R16, desc[UR6][R16.64] ;  /* 0x0000000610107981 */ /* 0x000ee2000c1e1900 */
[----:B------:R-:W-:-:S04]  /*0540*/  IADD3 R10, PT, PT, R10, 0x8, RZ ;  /* 0x000000080a0a7810 */ /* 0x000fc80007ffe0ff */
[----:B------:R-:W-:Y:S02]  /*0550*/  ISETP.NE.AND P1, PT, R10, RZ, PT ;  /* 0x000000ff0a00720c */ /* 0x000fe40003f25270 */
[----:B------:R-:W-:Y:S02]  /*0560*/  IADD3 R8, PT, PT, R8, 0x8, RZ ;  /* 0x0000000808087810 */ /* 0x000fe40007ffe0ff */
[C---:B------:R-:W-:Y:S02]  /*0570*/  LEA R7, R0.reuse, R7, 0x3 ;  /* 0x0000000700077211 */ /* 0x040fe400078e18ff */
[C---:B------:R-:W-:Y:S02]  /*0580*/  LEA R9, R0.reuse, R9, 0x3 ;  /* 0x0000000900097211 */ /* 0x040fe400078e18ff */
[C---:B------:R-:W-:Y:S02]  /*0590*/  LEA R11, R0.reuse, R11, 0x3 ;  /* 0x0000000b000b7211 */ /* 0x040fe400078e18ff */
[----:B------:R-:W-:-:S02]  /*05a0*/  LEA R13, R0, R13, 0x3 ;  /* 0x0000000d000d7211 */ /* 0x000fc400078e18ff */
[C---:B------:R-:W-:Y:S02]  /*05b0*/  LEA R15, R0.reuse, R15, 0x3 ;  /* 0x0000000f000f7211 */ /* 0x040fe400078e18ff */
[C---:B------:R-:W-:Y:S02]  /*05c0*/  LEA R25, R0.reuse, R25, 0x3 ;  /* 0x0000001900197211 */ /* 0x040fe400078e18ff */
[C---:B------:R-:W-:Y:S02]  /*05d0*/  LEA R27, R0.reuse, R27, 0x3 ;  /* 0x0000001b001b7211 */ /* 0x040fe400078e18ff */
[----:B------:R-:W-:Y:S01]  /*05e0*/  LEA R29, R0, R29, 0x3 ;  /* 0x0000001d001d7211 */ /* 0x000fe200078e18ff */
[----:B----4-:R-:W-:-:S04]  /*05f0*/  IMAD R12, R24, R26, R12 ;  /* 0x0000001a180c7224 */ /* 0x010fc800078e020c */
[----:B--2---:R-:W-:-:S04]  /*0600*/  IMAD R12, R14, R28, R12 ;  /* 0x0000001c0e0c7224 */ /* 0x004fc800078e020c */
[----:B---3--:R-:W-:Y:S01]  /*0610*/  IMAD R12, R21, R16, R12 ;  /* 0x00000010150c7224 */ /* 0x008fe200078e020c */
[----:B------:R-:W-:Y:S06]  /*0620*/  @P1 BRA `(.L_x_2) ;  /* 0xfffffffc000c1947 */ /* 0x000fec000383ffff */
.L_x_1:
[----:B------:R-:W-:Y:S05]  /*0630*/  @!P0 BRA `(.L_x_0) ;  /* 0x0000000400048947 */ /* 0x000fea0003800000 */
[----:B------:R-:W-:Y:S02]  /*0640*/  ISETP.GE.U32.AND P0, PT, R4, 0x4, PT ;  /* 0x000000040400780c */ /* 0x000fe40003f06070 */
[----:B------:R-:W-:-:S04]  /*0650*/  LOP3.LUT R13, R5, 0x3, RZ, 0xc0, !PT ;  /* 0x00000003050d7812 */ /* 0x000fc800078ec0ff */
[----:B------:R-:W-:-:S07]  /*0660*/  ISETP.NE.AND P1, PT, R13, RZ, PT ;  /* 0x000000ff0d00720c */ /* 0x000fce0003f25270 */
[----:B------:R-:W-:Y:S06]  /*0670*/  @!P0 BRA `(.L_x_3) ;  /* 0x00000000007c8947 */ /* 0x000fec0003800000 */
[----:B------:R-:W0:Y:S01]  /*0680*/  LDC.64 R8, c[0x0][0x388] ;  /* 0x0000e200ff087b82 */ /* 0x000e220000000a00 */
[----:B------:R-:W-:Y:S02]  /*0690*/  IMAD R15, R2, R5, R6 ;  /* 0x00000005020f7224 */ /* 0x000fe400078e0206 */
[----:B------:R-:W-:-:S03]  /*06a0*/  IMAD R17, R6, R0, R3 ;  /* 0x0000000006117224 */ /* 0x000fc600078e0203 */
[C---:B------:R-:W-:Y:S02]  /*06b0*/  IADD3 R23, PT, PT, R15.reuse, 0x1, RZ ;  /* 0x000000010f177810 */ /* 0x040fe40007ffe0ff */
[----:B------:R-:W1:Y:S01]  /*06c0*/  LDC.64 R10, c[0x0][0x380] ;  /* 0x0000e000ff0a7b82 */ /* 0x000e620000000a00 */
[C---:B------:R-:W-:Y:S02]  /*06d0*/  IADD3 R27, PT, PT, R15.reuse, 0x2, RZ ;  /* 0x000000020f1b7810 */ /* 0x040fe40007ffe0ff */
[----:B------:R-:W-:Y:S01]  /*06e0*/  IADD3 R4, PT, PT, R15, 0x3, RZ ;  /* 0x000000030f047810 */ /* 0x000fe20007ffe0ff */
[C---:B0-----:R-:W-:Y:S01]  /*06f0*/  IMAD.WIDE.U32 R20, R17.reuse, 0x4, R8 ;  /* 0x0000000411147825 */ /* 0x041fe200078e0008 */
[----:B------:R-:W-:-:S04]  /*0700*/  IADD3 R17, PT, PT, R17, R0, RZ ;  /* 0x0000000011117210 */ /* 0x000fc80007ffe0ff */
[-C--:B------:R-:W-:Y:S01]  /*0710*/  IADD3 R29, PT, PT, R17, R0.reuse, RZ ;  /* 0x00000000111d7210 */ /* 0x080fe20007ffe0ff */
[--C-:B-1----:R-:W-:Y:S01]  /*0720*/  IMAD.WIDE.U32 R24, R15, 0x4, R10.reuse ;  /* 0x000000040f187825 */ /* 0x102fe200078e000a */
[----:B------:R-:W2:Y:S03]  /*0730*/  LDG.E R20, desc[UR6][R20.64] ;  /* 0x0000000614147981 */ /* 0x000ea6000c1e1900 */
[----:B------:R-:W-:Y:S01]  /*0740*/  IMAD.WIDE.U32 R22, R23, 0x4, R10 ;  /* 0x0000000417167825 */ /* 0x000fe200078e000a */
[----:B------:R-:W2:Y:S03]  /*0750*/  LDG.E R7, desc[UR6][R24.64] ;  /* 0x0000000618077981 */ /* 0x000ea6000c1e1900 */
[----:B------:R-:W-:Y:S02]  /*0760*/  IMAD.WIDE.U32 R18, R17, 0x4, R8 ;  /* 0x0000000411127825 */ /* 0x000fe400078e0008 */
[----:B------:R-:W3:Y:S02]  /*0770*/  LDG.E R22, desc[UR6][R22.64] ;  /* 0x0000000616167981 */ /* 0x000ee4000c1e1900 */
[----:B------:R-:W-:Y:S01]  /*0780*/  IMAD.WIDE.U32 R14, R27, 0x4, R10 ;  /* 0x000000041b0e7825 */ /* 0x000fe200078e000a */
[C---:B------:R-:W-:Y:S01]  /*0790*/  IADD3 R27, PT, PT, R29.reuse, R0, RZ ;  /* 0x000000001d1b7210 */ /* 0x040fe20007ffe0ff */
[----:B------:R-:W3:Y:S02]  /*07a0*/  LDG.E R19, desc[UR6][R18.64] ;  /* 0x0000000612137981 */ /* 0x000ee4000c1e1900 */
[----:B------:R-:W-:-:S02]  /*07b0*/  IMAD.WIDE.U32 R16, R29, 0x4, R8 ;  /* 0x000000041d107825 */ /* 0x000fc400078e0008 */
[----:B------:R-:W4:Y:S02]  /*07c0*/  LDG.E R14, desc[UR6][R14.64] ;  /* 0x000000060e0e7981 */ /* 0x000f24000c1e1900 */
[----:B------:R-:W-:Y:S02]  /*07d0*/  IMAD.WIDE.U32 R10, R4, 0x4, R10 ;  /* 0x00000004040a7825 */ /* 0x000fe400078e000a */
[----:B------:R-:W4:Y:S02]  /*07e0*/  LDG.E R16, desc[UR6][R16.64] ;  /* 0x0000000610107981 */ /* 0x000f24000c1e1900 */
[----:B------:R-:W-:Y:S02]  /*07f0*/  IMAD.WIDE.U32 R8, R27, 0x4, R8 ;  /* 0x000000041b087825 */ /* 0x000fe400078e0008 */
[----:B------:R-:W5:Y:S04]  /*0800*/  LDG.E R10, desc[UR6][R10.64] ;  /* 0x000000060a0a7981 */ /* 0x000f68000c1e1900 */
[----:B------:R-:W5:Y:S01]  /*0810*/  LDG.E R8, desc[UR6][R8.64] ;  /* 0x0000000608087981 */ /* 0x000f62000c1e1900 */
[----:B------:R-:W-:Y:S01]  /*0820*/  IADD3 R6, PT, PT, R6, 0x4, RZ ;  /* 0x0000000406067810 */ /* 0x000fe20007ffe0ff */
[----:B--2---:R-:W-:-:S04]  /*0830*/  IMAD R7, R7, R20, R12 ;  /* 0x0000001407077224 */ /* 0x004fc800078e020c */
[----:B---3--:R-:W-:-:S04]  /*0840*/  IMAD R7, R22, R19, R7 ;  /* 0x0000001316077224 */ /* 0x008fc800078e0207 */
[----:B----4-:R-:W-:-:S04]  /*0850*/  IMAD R7, R14, R16, R7 ;  /* 0x000000100e077224 */ /* 0x010fc800078e0207 */
[----:B-----5:R-:W-:-:S07]  /*0860*/  IMAD R12, R10, R8, R7 ;  /* 0x000000080a0c7224 */ /* 0x020fce00078e0207 */
.L_x_3:
[----:B------:R-:W-:Y:S05]  /*0870*/  @!P1 BRA `(.L_x_0) ;  /* 0x0000000000749947 */ /* 0x000fea0003800000 */
[----:B------:R-:W0:Y:S01]  /*0880*/  LDC.64 R8, c[0x0][0x388] ;  /* 0x0000e200ff087b82 */ /* 0x000e220000000a00 */
[----:B------:R-:W-:Y:S02]  /*0890*/  ISETP.NE.AND P0, PT, R13, 0x1, PT ;  /* 0x000000010d00780c */ /* 0x000fe40003f05270 */
[----:B------:R-:W-:-:S04]  /*08a0*/  LOP3.LUT R4, R5, 0x1, RZ, 0xc0, !PT ;  /* 0x0000000105047812 */ /* 0x000fc800078ec0ff */
[----:B------:R-:W-:Y:S01]  /*08b0*/  ISETP.NE.U32.AND P1, PT, R4, 0x1, PT ;  /* 0x000000010400780c */ /* 0x000fe20003f25070 */
[----:B------:R-:W1:Y:S06]  /*08c0*/  LDC.64 R18, c[0x0][0x380] ;  /* 0x0000e000ff127b82 */ /* 0x000e6c0000000a00 */
[----:B------:R-:W-:Y:S02]  /*08d0*/  @P0 IMAD R7, R2, R5, R6 ;  /* 0x0000000502070224 */ /* 0x000fe400078e0206 */
[----:B------:R-:W2:Y:S01]  /*08e0*/  LDC.64 R10, c[0x0][0x380] ;  /* 0x0000e000ff0a7b82 */ /* 0x000ea20000000a00 */
[C---:B------:R-:W-:Y:S01]  /*08f0*/  @P0 IMAD R17, R6.reuse, R0, R3 ;  /* 0x0000000006110224 */ /* 0x040fe200078e0203 */
[----:B------:R-:W-:-:S02]  /*0900*/  @P0 IADD3 R6, PT, PT, R6, 0x2, RZ ;  /* 0x0000000206060810 */ /* 0x000fc40007ffe0ff */
[----:B------:R-:W-:Y:S02]  /*0910*/  @P0 IADD3 R13, PT, PT, R7, 0x1, RZ ;  /* 0x00000001070d0810 */ /* 0x000fe40007ffe0ff */
[C---:B------:R-:W-:Y:S02]  /*0920*/  @P0 IADD3 R23, PT, PT, R17.reuse, R0, RZ ;  /* 0x0000000011170210 */ /* 0x040fe40007ffe0ff */
[----:B------:R-:W3:Y:S01]  /*0930*/  LDC.64 R14, c[0x0][0x388] ;  /* 0x0000e200ff0e7b82 */ /* 0x000ee20000000a00 */
[----:B0-----:R-:W-:-:S04]  /*0940*/  @P0 IMAD.WIDE.U32 R16, R17, 0x4, R8 ;  /* 0x0000000411100825 */ /* 0x001fc800078e0008 */
[----:B------:R-:W-:Y:S02]  /*0950*/  @P0 IMAD.WIDE.U32 R8, R23, 0x4, R8 ;  /* 0x0000000417080825 */ /* 0x000fe400078e0008 */
[----:B------:R-:W4:Y:S02]  /*0960*/  @P0 LDG.E R16, desc[UR6][R16.64] ;  /* 0x0000000610100981 */ /* 0x000f24000c1e1900 */
[--C-:B-1----:R-:W-:Y:S02]  /*0970*/  @P0 IMAD.WIDE.U32 R20, R7, 0x4, R18.reuse ;  /* 0x0000000407140825 */ /* 0x102fe400078e0012 */
[----:B------:R-:W5:Y:S02]  /*0980*/  @P0 LDG.E R8, desc[UR6][R8.64] ;  /* 0x0000000608080981 */ /* 0x000f64000c1e1900 */
[----:B------:R-:W-:Y:S02]  /*0990*/  @P0 IMAD.WIDE.U32 R18, R13, 0x4, R18 ;  /* 0x000000040d120825 */ /* 0x000fe400078e0012 */
[----:B------:R-:W4:Y:S02]  /*09a0*/  @P0 LDG.E R7, desc[UR6][R20.64] ;  /* 0x0000000614070981 */ /* 0x000f24000c1e1900 */
[----:B------:R-:W-:-:S02]  /*09b0*/  @!P1 IMAD R5, R2, R5, R6 ;  /* 0x0000000502059224 */ /* 0x000fc400078e0206 */
[----:B------:R-:W-:Y:S01]  /*09c0*/  @!P1 IMAD R13, R6, R0, R3 ;  /* 0x00000000060d9224 */ /* 0x000fe200078e0203 */
[----:B------:R-:W5:Y:S01]  /*09d0*/  @P0 LDG.E R18, desc[UR6][R18.64] ;  /* 0x0000000612120981 */ /* 0x000f62000c1e1900 */
[----:B--2---:R-:W-:-:S04]  /*09e0*/  @!P1 IMAD.WIDE.U32 R10, R5, 0x4, R10 ;  /* 0x00000004050a9825 */ /* 0x004fc800078e000a */
[----:B---3--:R-:W-:Y:S02]  /*09f0*/  @!P1 IMAD.WIDE.U32 R14, R13, 0x4, R14 ;  /* 0x000000040d0e9825 */ /* 0x008fe400078e000e */
[----:B------:R-:W2:Y:S04]  /*0a00*/  @!P1 LDG.E R11, desc[UR6][R10.64] ;  /* 0x000000060a0b9981 */ /* 0x000ea8000c1e1900 */
[----:B------:R-:W2:Y:S01]  /*0a10*/  @!P1 LDG.E R14, desc[UR6][R14.64] ;  /* 0x000000060e0e9981 */ /* 0x000ea2000c1e1900 */
[----:B----4-:R-:W-:-:S04]  /*0a20*/  @P0 IMAD R7, R7, R16, R12 ;  /* 0x0000001007070224 */ /* 0x010fc800078e020c */
[----:B-----5:R-:W-:-:S04]  /*0a30*/  @P0 IMAD R12, R18, R8, R7 ;  /* 0x00000008120c0224 */ /* 0x020fc800078e0207 */
[----:B--2---:R-:W-:-:S07]  /*0a40*/  @!P1 IMAD R12, R11, R14, R12 ;  /* 0x0000000e0b0c9224 */ /* 0x004fce00078e020c */
.L_x_0:
[----:B------:R-:W0:Y:S01]  /*0a50*/  LDC.64 R4, c[0x0][0x390] ;  /* 0x0000e400ff047b82 */ /* 0x000e220000000a00 */
[----:B------:R-:W-:-:S04]  /*0a60*/  IMAD R3, R2, R0, R3 ;  /* 0x0000000002037224 */ /* 0x000fc800078e0203 */
[----:B0-----:R-:W-:-:S05]  /*0a70*/  IMAD.WIDE.U32 R2, R3, 0x4, R4 ;  /* 0x0000000403027825 */ /* 0x001fca00078e0004 */
[----:B------:R-:W-:Y:S01]  /*0a80*/  STG.E desc[UR6][R2.64], R12 ;  /* 0x0000000c02007986 */ /* 0x000fe2000c101906 */
[----:B------:R-:W-:Y:S05]  /*0a90*/  EXIT ;  /* 0x000000000000794d */ /* 0x000fea0003800000 */
.L_x_4:
[----:B------:R-:W-:-:S00]  /*0aa0*/  BRA `(.L_x_4) ;  /* 0xfffffffc00fc7947 */ /* 0x000fc0000383ffff */
[----:B------:R-:W-:-:S00]  /*0ab0*/  NOP ;  /* 0x0000000000007918 */ /* 0x000fc00000000000 */
        /* <DEDUP_REMOVED lines=12> */
.L_x_5:


//--------------------- .nv.shared.reserved.0     --------------------------
	.section	.nv.shared.reserved.0,"aw",@nobits
	.weak		__nv_reservedSMEM_offset_0_alias
	.size		__nv_reservedSMEM_offset_0_alias, 0, 64
	.other		__nv_reservedSMEM_offset_0_alias,@"STO_CUDA_RESERVED_SHARED STV_DEFAULT"
__nv_reservedSMEM_offset_0_alias:
	.zero		0
	.zero		64


//--------------------- .nv.constant0._Z26matrix_multplication_naivePiS_S_jjj --------------------------
	.section	.nv.constant0._Z26matrix_multplication_naivePiS_S_jjj,"a",@progbits
	.sectionflags	@""
	.align	4
.nv.constant0._Z26matrix_multplication_naivePiS_S_jjj:
	.zero		932


//--------------------- SYMBOLS --------------------------

	.type		.nv.reservedSmem.offset0,@object
	.size		.nv.reservedSmem.offset0,0x4
